//
// Generated by NVIDIA NVVM Compiler
//
// Compiler Build ID: CL-36424714
// Cuda compilation tools, release 13.0, V13.0.88
// Based on NVVM 20.0.0
//

.version 9.0
.target sm_100
.address_size 64

	// .globl	_Z4multPfS_S_i

.visible .entry _Z4multPfS_S_i(
	.param .u64 .ptr .align 1 _Z4multPfS_S_i_param_0,
	.param .u64 .ptr .align 1 _Z4multPfS_S_i_param_1,
	.param .u64 .ptr .align 1 _Z4multPfS_S_i_param_2,
	.param .u32 _Z4multPfS_S_i_param_3
)
{
	.reg .pred 	%p<10>;
	.reg .b32 	%r<23>;
	.reg .b32 	%f<88>;
	.reg .b64 	%rd<40>;

	ld.param.u64 	%rd22, [_Z4multPfS_S_i_param_0];
	ld.param.u64 	%rd23, [_Z4multPfS_S_i_param_1];
	ld.param.u64 	%rd24, [_Z4multPfS_S_i_param_2];
	ld.param.u32 	%r16, [_Z4multPfS_S_i_param_3];
	cvta.to.global.u64 	%rd1, %rd22;
	cvta.to.global.u64 	%rd2, %rd24;
	cvta.to.global.u64 	%rd3, %rd23;
	setp.lt.s32 	%p1, %r16, 1;
	@%p1 bra 	$L__BB0_13;
	and.b32  	%r1, %r16, 15;
	setp.lt.u32 	%p2, %r16, 16;
	mov.b32 	%r20, 0;
	@%p2 bra 	$L__BB0_4;
	and.b32  	%r20, %r16, 2147483632;
	neg.s32 	%r18, %r20;
	add.s64 	%rd36, %rd3, 32;
	add.s64 	%rd35, %rd2, 32;
	add.s64 	%rd34, %rd1, 32;
$L__BB0_3:
	.pragma "nounroll";
	ld.global.f32 	%f1, [%rd36+-32];
	ld.global.f32 	%f2, [%rd35+-32];
	mul.f32 	%f3, %f1, %f2;
	st.global.f32 	[%rd34+-32], %f3;
	ld.global.f32 	%f4, [%rd36+-28];
	ld.global.f32 	%f5, [%rd35+-28];
	mul.f32 	%f6, %f4, %f5;
	st.global.f32 	[%rd34+-28], %f6;
	ld.global.f32 	%f7, [%rd36+-24];
	ld.global.f32 	%f8, [%rd35+-24];
	mul.f32 	%f9, %f7, %f8;
	st.global.f32 	[%rd34+-24], %f9;
	ld.global.f32 	%f10, [%rd36+-20];
	ld.global.f32 	%f11, [%rd35+-20];
	mul.f32 	%f12, %f10, %f11;
	st.global.f32 	[%rd34+-20], %f12;
	ld.global.f32 	%f13, [%rd36+-16];
	ld.global.f32 	%f14, [%rd35+-16];
	mul.f32 	%f15, %f13, %f14;
	st.global.f32 	[%rd34+-16], %f15;
	ld.global.f32 	%f16, [%rd36+-12];
	ld.global.f32 	%f17, [%rd35+-12];
	mul.f32 	%f18, %f16, %f17;
	st.global.f32 	[%rd34+-12], %f18;
	ld.global.f32 	%f19, [%rd36+-8];
	ld.global.f32 	%f20, [%rd35+-8];
	mul.f32 	%f21, %f19, %f20;
	st.global.f32 	[%rd34+-8], %f21;
	ld.global.f32 	%f22, [%rd36+-4];
	ld.global.f32 	%f23, [%rd35+-4];
	mul.f32 	%f24, %f22, %f23;
	st.global.f32 	[%rd34+-4], %f24;
	ld.global.f32 	%f25, [%rd36];
	ld.global.f32 	%f26, [%rd35];
	mul.f32 	%f27, %f25, %f26;
	st.global.f32 	[%rd34], %f27;
	ld.global.f32 	%f28, [%rd36+4];
	ld.global.f32 	%f29, [%rd35+4];
	mul.f32 	%f30, %f28, %f29;
	st.global.f32 	[%rd34+4], %f30;
	ld.global.f32 	%f31, [%rd36+8];
	ld.global.f32 	%f32, [%rd35+8];
	mul.f32 	%f33, %f31, %f32;
	st.global.f32 	[%rd34+8], %f33;
	ld.global.f32 	%f34, [%rd36+12];
	ld.global.f32 	%f35, [%rd35+12];
	mul.f32 	%f36, %f34, %f35;
	st.global.f32 	[%rd34+12], %f36;
	ld.global.f32 	%f37, [%rd36+16];
	ld.global.f32 	%f38, [%rd35+16];
	mul.f32 	%f39, %f37, %f38;
	st.global.f32 	[%rd34+16], %f39;
	ld.global.f32 	%f40, [%rd36+20];
	ld.global.f32 	%f41, [%rd35+20];
	mul.f32 	%f42, %f40, %f41;
	st.global.f32 	[%rd34+20], %f42;
	ld.global.f32 	%f43, [%rd36+24];
	ld.global.f32 	%f44, [%rd35+24];
	mul.f32 	%f45, %f43, %f44;
	st.global.f32 	[%rd34+24], %f45;
	ld.global.f32 	%f46, [%rd36+28];
	ld.global.f32 	%f47, [%rd35+28];
	mul.f32 	%f48, %f46, %f47;
	st.global.f32 	[%rd34+28], %f48;
	add.s32 	%r18, %r18, 16;
	add.s64 	%rd36, %rd36, 64;
	add.s64 	%rd35, %rd35, 64;
	add.s64 	%rd34, %rd34, 64;
	setp.ne.s32 	%p3, %r18, 0;
	@%p3 bra 	$L__BB0_3;
$L__BB0_4:
	setp.eq.s32 	%p4, %r1, 0;
	@%p4 bra 	$L__BB0_13;
	and.b32  	%r7, %r16, 7;
	setp.lt.u32 	%p5, %r1, 8;
	@%p5 bra 	$L__BB0_7;
	mul.wide.u32 	%rd25, %r20, 4;
	add.s64 	%rd26, %rd3, %rd25;
	ld.global.f32 	%f49, [%rd26];
	add.s64 	%rd27, %rd2, %rd25;
	ld.global.f32 	%f50, [%rd27];
	mul.f32 	%f51, %f49, %f50;
	add.s64 	%rd28, %rd1, %rd25;
	st.global.f32 	[%rd28], %f51;
	ld.global.f32 	%f52, [%rd26+4];
	ld.global.f32 	%f53, [%rd27+4];
	mul.f32 	%f54, %f52, %f53;
	st.global.f32 	[%rd28+4], %f54;
	ld.global.f32 	%f55, [%rd26+8];
	ld.global.f32 	%f56, [%rd27+8];
	mul.f32 	%f57, %f55, %f56;
	st.global.f32 	[%rd28+8], %f57;
	ld.global.f32 	%f58, [%rd26+12];
	ld.global.f32 	%f59, [%rd27+12];
	mul.f32 	%f60, %f58, %f59;
	st.global.f32 	[%rd28+12], %f60;
	ld.global.f32 	%f61, [%rd26+16];
	ld.global.f32 	%f62, [%rd27+16];
	mul.f32 	%f63, %f61, %f62;
	st.global.f32 	[%rd28+16], %f63;
	ld.global.f32 	%f64, [%rd26+20];
	ld.global.f32 	%f65, [%rd27+20];
	mul.f32 	%f66, %f64, %f65;
	st.global.f32 	[%rd28+20], %f66;
	ld.global.f32 	%f67, [%rd26+24];
	ld.global.f32 	%f68, [%rd27+24];
	mul.f32 	%f69, %f67, %f68;
	st.global.f32 	[%rd28+24], %f69;
	ld.global.f32 	%f70, [%rd26+28];
	ld.global.f32 	%f71, [%rd27+28];
	mul.f32 	%f72, %f70, %f71;
	st.global.f32 	[%rd28+28], %f72;
	add.s32 	%r20, %r20, 8;
$L__BB0_7:
	setp.eq.s32 	%p6, %r7, 0;
	@%p6 bra 	$L__BB0_13;
	and.b32  	%r10, %r16, 3;
	setp.lt.u32 	%p7, %r7, 4;
	@%p7 bra 	$L__BB0_10;
	mul.wide.u32 	%rd29, %r20, 4;
	add.s64 	%rd30, %rd3, %rd29;
	ld.global.f32 	%f73, [%rd30];
	add.s64 	%rd31, %rd2, %rd29;
	ld.global.f32 	%f74, [%rd31];
	mul.f32 	%f75, %f73, %f74;
	add.s64 	%rd32, %rd1, %rd29;
	st.global.f32 	[%rd32], %f75;
	ld.global.f32 	%f76, [%rd30+4];
	ld.global.f32 	%f77, [%rd31+4];
	mul.f32 	%f78, %f76, %f77;
	st.global.f32 	[%rd32+4], %f78;
	ld.global.f32 	%f79, [%rd30+8];
	ld.global.f32 	%f80, [%rd31+8];
	mul.f32 	%f81, %f79, %f80;
	st.global.f32 	[%rd32+8], %f81;
	ld.global.f32 	%f82, [%rd30+12];
	ld.global.f32 	%f83, [%rd31+12];
	mul.f32 	%f84, %f82, %f83;
	st.global.f32 	[%rd32+12], %f84;
	add.s32 	%r20, %r20, 4;
$L__BB0_10:
	setp.eq.s32 	%p8, %r10, 0;
	@%p8 bra 	$L__BB0_13;
	mul.wide.u32 	%rd33, %r20, 4;
	add.s64 	%rd39, %rd1, %rd33;
	add.s64 	%rd38, %rd2, %rd33;
	add.s64 	%rd37, %rd3, %rd33;
	neg.s32 	%r22, %r10;
$L__BB0_12:
	.pragma "nounroll";
	ld.global.f32 	%f85, [%rd37];
	ld.global.f32 	%f86, [%rd38];
	mul.f32 	%f87, %f85, %f86;
	st.global.f32 	[%rd39], %f87;
	add.s64 	%rd39, %rd39, 4;
	add.s64 	%rd38, %rd38, 4;
	add.s64 	%rd37, %rd37, 4;
	add.s32 	%r22, %r22, 1;
	setp.ne.s32 	%p9, %r22, 0;
	@%p9 bra 	$L__BB0_12;
$L__BB0_13:
	ret;

}


// ===== COMPILED SASS (sm_100) =====

	.target	sm_100

	.elftype	@"ET_EXEC"


//--------------------- .note.nv.tkinfo           --------------------------
	.section	.note.nv.tkinfo,"",@"SHT_NOTE"
	.sectionflags	@"SHF_NOTE_NV_TKINFO"
	.tkinfo
        /*0018*/ 	.word	0x00000002
        /*0030*/ 	.string	""
        /*0030*/ 	.string	"ptxas"
        /*0030*/ 	.string	"Cuda compilation tools, release 13.0, V13.0.88"
        /*0030*/ 	.string	"Build cuda_13.0.r13.0/compiler.36424714_0"
        /*0030*/ 	.string	"-arch sm_100 -m 64 "



//--------------------- .note.nv.cuinfo           --------------------------
	.section	.note.nv.cuinfo,"",@"SHT_NOTE"
	.sectionflags	@"SHF_NOTE_NV_CUINFO"
        /*0018*/ 	.short	0x0002
        /*001a*/ 	.short	0x0064
        /*001c*/ 	.short	0x0082
	.zero		2


//--------------------- .nv.info                  --------------------------
	.section	.nv.info,"",@"SHT_CUDA_INFO"
	.align	4


	//----- nvinfo : EIATTR_REGCOUNT
	.align		4
        /*0000*/ 	.byte	0x04, 0x2f
        /*0002*/ 	.short	(.L_1 - .L_0)
	.align		4
.L_0:
        /*0004*/ 	.word	index@(_Z4multPfS_S_i)
        /*0008*/ 	.word	0x00000014


	//----- nvinfo : EIATTR_FRAME_SIZE
	.align		4
.L_1:
        /*000c*/ 	.byte	0x04, 0x11
        /*000e*/ 	.short	(.L_3 - .L_2)
	.align		4
.L_2:
        /*0010*/ 	.word	index@(_Z4multPfS_S_i)
        /*0014*/ 	.word	0x00000000


	//----- nvinfo : EIATTR_MIN_STACK_SIZE
	.align		4
.L_3:
        /*0018*/ 	.byte	0x04, 0x12
        /*001a*/ 	.short	(.L_5 - .L_4)
	.align		4
.L_4:
        /*001c*/ 	.word	index@(_Z4multPfS_S_i)
        /*0020*/ 	.word	0x00000000
.L_5:


//--------------------- .nv.compat                --------------------------
	.section	.nv.compat,"",@"SHT_CUDA_COMPAT_INFO"
	.align	4
        /*0000*/ 	.byte	0x02, 0x09, 0x00, 0x00, 0x02, 0x02, 0x01, 0x00, 0x02, 0x05, 0x05, 0x00, 0x03, 0x07, 0x01, 0x01
        /*0010*/ 	.byte	0x02, 0x03, 0x00, 0x00, 0x02, 0x06, 0x01, 0x00, 0x04, 0x0b, 0x08, 0x00, 0x09, 0x00, 0x00, 0x00
        /*0020*/ 	.byte	0x00, 0x00, 0x00, 0x00


//--------------------- .nv.info._Z4multPfS_S_i   --------------------------
	.section	.nv.info._Z4multPfS_S_i,"",@"SHT_CUDA_INFO"
	.sectionflags	@""
	.align	4


	//----- nvinfo : EIATTR_CUDA_API_VERSION
	.align		4
        /*0000*/ 	.byte	0x04, 0x37
        /*0002*/ 	.short	(.L_7 - .L_6)
.L_6:
        /*0004*/ 	.word	0x00000082


	//----- nvinfo : EIATTR_KPARAM_INFO
	.align		4
.L_7:
        /*0008*/ 	.byte	0x04, 0x17
        /*000a*/ 	.short	(.L_9 - .L_8)
.L_8:
        /*000c*/ 	.word	0x00000000
        /*0010*/ 	.short	0x0003
        /*0012*/ 	.short	0x0018
        /*0014*/ 	.byte	0x00, 0xf0, 0x11, 0x00


	//----- nvinfo : EIATTR_KPARAM_INFO
	.align		4
.L_9:
        /*0018*/ 	.byte	0x04, 0x17
        /*001a*/ 	.short	(.L_11 - .L_10)
.L_10:
        /*001c*/ 	.word	0x00000000
        /*0020*/ 	.short	0x0002
        /*0022*/ 	.short	0x0010
        /*0024*/ 	.byte	0x00, 0xf5, 0x21, 0x00


	//----- nvinfo : EIATTR_KPARAM_INFO
	.align		4
.L_11:
        /*0028*/ 	.byte	0x04, 0x17
        /*002a*/ 	.short	(.L_13 - .L_12)
.L_12:
        /*002c*/ 	.word	0x00000000
        /*0030*/ 	.short	0x0001
        /*0032*/ 	.short	0x0008
        /*0034*/ 	.byte	0x00, 0xf5, 0x21, 0x00


	//----- nvinfo : EIATTR_KPARAM_INFO
	.align		4
.L_13:
        /*0038*/ 	.byte	0x04, 0x17
        /*003a*/ 	.short	(.L_15 - .L_14)
.L_14:
        /*003c*/ 	.word	0x00000000
        /*0040*/ 	.short	0x0000
        /*0042*/ 	.short	0x0000
        /*0044*/ 	.byte	0x00, 0xf5, 0x21, 0x00


	//----- nvinfo : EIATTR_SPARSE_MMA_MASK
	.align		4
.L_15:
        /*0048*/ 	.byte	0x03, 0x50
        /*004a*/ 	.short	0x0000


	//----- nvinfo : EIATTR_MAXREG_COUNT
	.align		4
        /*004c*/ 	.byte	0x03, 0x1b
        /*004e*/ 	.short	0x00ff


	//----- nvinfo : EIATTR_MERCURY_ISA_VERSION
	.align		4
        /*0050*/ 	.byte	0x03, 0x5f
        /*0052*/ 	.short	0x0101


	//----- nvinfo : EIATTR_VRC_CTA_INIT_COUNT
	.align		4
        /*0054*/ 	.byte	0x02, 0x4a
	.zero		1
	.zero		1


	//----- nvinfo : EIATTR_EXIT_INSTR_OFFSETS
	.align		4
        /*0058*/ 	.byte	0x04, 0x1c
        /*005a*/ 	.short	(.L_17 - .L_16)


	//   ....[0]....
.L_16:
        /*005c*/ 	.word	0x00000030


	//   ....[1]....
        /*0060*/ 	.word	0x00000680


	//   ....[2]....
        /*0064*/ 	.word	0x00000940


	//   ....[3]....
        /*0068*/ 	.word	0x00000b00


	//   ....[4]....
        /*006c*/ 	.word	0x00000ce0


	//----- nvinfo : EIATTR_CBANK_PARAM_SIZE
	.align		4
.L_17:
        /*0070*/ 	.byte	0x03, 0x19
        /*0072*/ 	.short	0x001c


	//----- nvinfo : EIATTR_PARAM_CBANK
	.align		4
        /*0074*/ 	.byte	0x04, 0x0a
        /*0076*/ 	.short	(.L_19 - .L_18)
	.align		4
.L_18:
        /*0078*/ 	.word	index@(.nv.constant0._Z4multPfS_S_i)
        /*007c*/ 	.short	0x0380
        /*007e*/ 	.short	0x001c


	//----- nvinfo : EIATTR_SW_WAR
	.align		4
.L_19:
        /*0080*/ 	.byte	0x04, 0x36
        /*0082*/ 	.short	(.L_21 - .L_20)
.L_20:
        /*0084*/ 	.word	0x00000008
.L_21:


//--------------------- .nv.callgraph             --------------------------
	.section	.nv.callgraph,"",@"SHT_CUDA_CALLGRAPH"
	.align	4
	.sectionentsize	8
	.align		4
        /*0000*/ 	.word	0x00000000
	.align		4
        /*0004*/ 	.word	0xffffffff
	.align		4
        /*0008*/ 	.word	0x00000000
	.align		4
        /*000c*/ 	.word	0xfffffffe
	.align		4
        /*0010*/ 	.word	0x00000000
	.align		4
        /*0014*/ 	.word	0xfffffffd
	.align		4
        /*0018*/ 	.word	0x00000000
	.align		4
        /*001c*/ 	.word	0xfffffffc


//--------------------- .text._Z4multPfS_S_i      --------------------------
	.section	.text._Z4multPfS_S_i,"ax",@progbits
	.align	128
        .global         _Z4multPfS_S_i
        .type           _Z4multPfS_S_i,@function
        .size           _Z4multPfS_S_i,(.L_x_6 - _Z4multPfS_S_i)
        .other          _Z4multPfS_S_i,@"STO_CUDA_ENTRY STV_DEFAULT"
_Z4multPfS_S_i:
.text._Z4multPfS_S_i:
[----:B------:R-:W-:Y:S08]  /*0000*/  LDC R1, c[0x0][0x37c] ;  /* 0x0000df00ff017b82 */ /* 0x000ff00000000800 */
[----:B------:R-:W0:Y:S02]  /*0010*/  LDC R2, c[0x0][0x398] ;  /* 0x0000e600ff027b82 */ /* 0x000e240000000800 */
[----:B0-----:R-:W-:-:S13]  /*0020*/  ISETP.GE.AND P0, PT, R2, 0x1, PT ;  /* 0x000000010200780c */ /* 0x001fda0003f06270 */
[----:B------:R-:W-:Y:S05]  /*0030*/  @!P0 EXIT ;  /* 0x000000000000894d */ /* 0x000fea0003800000 */
[C---:B------:R-:W-:Y:S01]  /*0040*/  ISETP.GE.U32.AND P1, PT, R2.reuse, 0x10, PT ;  /* 0x000000100200780c */ /* 0x040fe20003f26070 */
[----:B------:R-:W0:Y:S01]  /*0050*/  LDCU.64 UR10, c[0x0][0x358] ;  /* 0x00006b00ff0a77ac */ /* 0x000e220008000a00 */
[----:B------:R-:W-:Y:S01]  /*0060*/  LOP3.LUT R12, R2, 0xf, RZ, 0xc0, !PT ;  /* 0x0000000f020c7812 */ /* 0x000fe200078ec0ff */
[----:B------:R-:W-:-:S03]  /*0070*/  HFMA2 R0, -RZ, RZ, 0, 0 ;  /* 0x00000000ff007431 */ /* 0x000fc600000001ff */
[----:B------:R-:W-:-:S07]  /*0080*/  ISETP.NE.AND P0, PT, R12, RZ, PT ;  /* 0x000000ff0c00720c */ /* 0x000fce0003f05270 */
[----:B------:R-:W-:Y:S06]  /*0090*/  @!P1 BRA `(.L_x_0) ;  /* 0x0000000400789947 */ /* 0x000fec0003800000 */
[----:B------:R-:W1:Y:S01]  /*00a0*/  LDCU.128 UR12, c[0x0][0x380] ;  /* 0x00007000ff0c77ac */ /* 0x000e620008000c00 */
[----:B------:R-:W-:Y:S01]  /*00b0*/  LOP3.LUT R0, R2, 0x7ffffff0, RZ, 0xc0, !PT ;  /* 0x7ffffff002007812 */ /* 0x000fe200078ec0ff */
[----:B------:R-:W2:Y:S03]  /*00c0*/  LDCU.64 UR6, c[0x0][0x390] ;  /* 0x00007200ff0677ac */ /* 0x000ea60008000a00 */
[----:B------:R-:W-:Y:S01]  /*00d0*/  IADD3 R3, PT, PT, -R0, RZ, RZ ;  /* 0x000000ff00037210 */ /* 0x000fe20007ffe1ff */
[----:B-1----:R-:W-:Y:S02]  /*00e0*/  UIADD3 UR8, UP0, UPT, UR14, 0x20, URZ ;  /* 0x000000200e087890 */ /* 0x002fe4000ff1e0ff */
[----:B------:R-:W-:Y:S02]  /*00f0*/  UIADD3 UR4, UP2, UPT, UR12, 0x20, URZ ;  /* 0x000000200c047890 */ /* 0x000fe4000ff5e0ff */
[----:B--2---:R-:W-:-:S02]  /*0100*/  UIADD3 UR6, UP1, UPT, UR6, 0x20, URZ ;  /* 0x0000002006067890 */ /* 0x004fc4000ff3e0ff */
[----:B------:R-:W-:Y:S01]  /*0110*/  UIADD3.X UR9, UPT, UPT, URZ, UR15, URZ, UP0, !UPT ;  /* 0x0000000fff097290 */ /* 0x000fe200087fe4ff */
[----:B------:R-:W-:Y:S01]  /*0120*/  MOV R16, UR8 ;  /* 0x0000000800107c02 */ /* 0x000fe20008000f00 */
[----:B------:R-:W-:Y:S01]  /*0130*/  UIADD3.X UR5, UPT, UPT, URZ, UR13, URZ, UP2, !UPT ;  /* 0x0000000dff057290 */ /* 0x000fe200097fe4ff */
[----:B------:R-:W-:Y:S01]  /*0140*/  MOV R10, UR4 ;  /* 0x00000004000a7c02 */ /* 0x000fe20008000f00 */
[----:B------:R-:W-:Y:S01]  /*0150*/  UIADD3.X UR7, UPT, UPT, URZ, UR7, URZ, UP1, !UPT ;  /* 0x00000007ff077290 */ /* 0x000fe20008ffe4ff */
[----:B------:R-:W-:Y:S01]  /*0160*/  IMAD.U32 R11, RZ, RZ, UR6 ;  /* 0x00000006ff0b7e24 */ /* 0x000fe2000f8e00ff */
[----:B------:R-:W-:Y:S02]  /*0170*/  MOV R5, UR9 ;  /* 0x0000000900057c02 */ /* 0x000fe40008000f00 */
[----:B------:R-:W-:Y:S02]  /*0180*/  IMAD.U32 R13, RZ, RZ, UR5 ;  /* 0x00000005ff0d7e24 */ /* 0x000fe4000f8e00ff */
[----:B------:R-:W-:-:S07]  /*0190*/  MOV R14, UR7 ;  /* 0x00000007000e7c02 */ /* 0x000fce0008000f00 */
.L_x_1:
[----:B------:R-:W-:Y:S02]  /*01a0*/  MOV R4, R16 ;  /* 0x0000001000047202 */ /* 0x000fe40000000f00 */
[----:B------:R-:W-:Y:S02]  /*01b0*/  MOV R6, R11 ;  /* 0x0000000b00067202 */ /* 0x000fe40000000f00 */
[----:B------:R-:W-:Y:S01]  /*01c0*/  MOV R7, R14 ;  /* 0x0000000e00077202 */ /* 0x000fe20000000f00 */
[----:B0-2---:R-:W2:Y:S04]  /*01d0*/  LDG.E R8, desc[UR10][R4.64+-0x20] ;  /* 0xffffe00a04087981 */ /* 0x005ea8000c1e1900 */
[----:B------:R-:W2:Y:S02]  /*01e0*/  LDG.E R9, desc[UR10][R6.64+-0x20] ;  /* 0xffffe00a06097981 */ /* 0x000ea4000c1e1900 */
[----:B--2---:R-:W-:Y:S01]  /*01f0*/  FMUL R11, R8, R9 ;  /* 0x00000009080b7220 */ /* 0x004fe20000400000 */
[----:B------:R-:W-:Y:S01]  /*0200*/  IMAD.MOV.U32 R8, RZ, RZ, R10 ;  /* 0x000000ffff087224 */ /* 0x000fe200078e000a */
[----:B------:R-:W-:-:S05]  /*0210*/  MOV R9, R13 ;  /* 0x0000000d00097202 */ /* 0x000fca0000000f00 */
[----:B------:R0:W-:Y:S04]  /*0220*/  STG.E desc[UR10][R8.64+-0x20], R11 ;  /* 0xffffe00b08007986 */ /* 0x0001e8000c10190a */
[----:B------:R-:W2:Y:S04]  /*0230*/  LDG.E R10, desc[UR10][R4.64+-0x1c] ;  /* 0xffffe40a040a7981 */ /* 0x000ea8000c1e1900 */
[----:B------:R-:W2:Y:S02]  /*0240*/  LDG.E R13, desc[UR10][R6.64+-0x1c] ;  /* 0xffffe40a060d7981 */ /* 0x000ea4000c1e1900 */
[----:B--2---:R-:W-:-:S05]  /*0250*/  FMUL R13, R10, R13 ;  /* 0x0000000d0a0d7220 */ /* 0x004fca0000400000 */
[----:B------:R1:W-:Y:S04]  /*0260*/  STG.E desc[UR10][R8.64+-0x1c], R13 ;  /* 0xffffe40d08007986 */ /* 0x0003e8000c10190a */
[----:B------:R-:W2:Y:S04]  /*0270*/  LDG.E R10, desc[UR10][R4.64+-0x18] ;  /* 0xffffe80a040a7981 */ /* 0x000ea8000c1e1900 */
[----:B------:R-:W2:Y:S02]  /*0280*/  LDG.E R15, desc[UR10][R6.64+-0x18] ;  /* 0xffffe80a060f7981 */ /* 0x000ea4000c1e1900 */
[----:B--2---:R-:W-:-:S05]  /*0290*/  FMUL R15, R10, R15 ;  /* 0x0000000f0a0f7220 */ /* 0x004fca0000400000 */
[----:B------:R2:W-:Y:S04]  /*02a0*/  STG.E desc[UR10][R8.64+-0x18], R15 ;  /* 0xffffe80f08007986 */ /* 0x0005e8000c10190a */
[----:B------:R-:W3:Y:S04]  /*02b0*/  LDG.E R10, desc[UR10][R4.64+-0x14] ;  /* 0xffffec0a040a7981 */ /* 0x000ee8000c1e1900 */
[----:B------:R-:W3:Y:S02]  /*02c0*/  LDG.E R17, desc[UR10][R6.64+-0x14] ;  /* 0xffffec0a06117981 */ /* 0x000ee4000c1e1900 */
[----:B---3--:R-:W-:-:S05]  /*02d0*/  FMUL R17, R10, R17 ;  /* 0x000000110a117220 */ /* 0x008fca0000400000 */
[----:B------:R3:W-:Y:S04]  /*02e0*/  STG.E desc[UR10][R8.64+-0x14], R17 ;  /* 0xffffec1108007986 */ /* 0x0007e8000c10190a */
[----:B------:R-:W4:Y:S04]  /*02f0*/  LDG.E R10, desc[UR10][R4.64+-0x10] ;  /* 0xfffff00a040a7981 */ /* 0x000f28000c1e1900 */
[----:B0-----:R-:W4:Y:S02]  /*0300*/  LDG.E R11, desc[UR10][R6.64+-0x10] ;  /* 0xfffff00a060b7981 */ /* 0x001f24000c1e1900 */
[----:B----4-:R-:W-:-:S05]  /*0310*/  FMUL R11, R10, R11 ;  /* 0x0000000b0a0b7220 */ /* 0x010fca0000400000 */
[----:B------:R0:W-:Y:S04]  /*0320*/  STG.E desc[UR10][R8.64+-0x10], R11 ;  /* 0xfffff00b08007986 */ /* 0x0001e8000c10190a */
[----:B------:R-:W4:Y:S04]  /*0330*/  LDG.E R10, desc[UR10][R4.64+-0xc] ;  /* 0xfffff40a040a7981 */ /* 0x000f28000c1e1900 */
[----:B-1----:R-:W4:Y:S02]  /*0340*/  LDG.E R13, desc[UR10][R6.64+-0xc] ;  /* 0xfffff40a060d7981 */ /* 0x002f24000c1e1900 */
[----:B----4-:R-:W-:-:S05]  /*0350*/  FMUL R13, R10, R13 ;  /* 0x0000000d0a0d7220 */ /* 0x010fca0000400000 */
[----:B------:R1:W-:Y:S04]  /*0360*/  STG.E desc[UR10][R8.64+-0xc], R13 ;  /* 0xfffff40d08007986 */ /* 0x0003e8000c10190a */
[----:B------:R-:W4:Y:S04]  /*0370*/  LDG.E R10, desc[UR10][R4.64+-0x8] ;  /* 0xfffff80a040a7981 */ /* 0x000f28000c1e1900 */
[----:B--2---:R-:W4:Y:S02]  /*0380*/  LDG.E R15, desc[UR10][R6.64+-0x8] ;  /* 0xfffff80a060f7981 */ /* 0x004f24000c1e1900 */
[----:B----4-:R-:W-:-:S05]  /*0390*/  FMUL R15, R10, R15 ;  /* 0x0000000f0a0f7220 */ /* 0x010fca0000400000 */
[----:B------:R2:W-:Y:S04]  /*03a0*/  STG.E desc[UR10][R8.64+-0x8], R15 ;  /* 0xfffff80f08007986 */ /* 0x0005e8000c10190a */
[----:B------:R-:W4:Y:S04]  /*03b0*/  LDG.E R10, desc[UR10][R4.64+-0x4] ;  /* 0xfffffc0a040a7981 */ /* 0x000f28000c1e1900 */
[----:B---3--:R-:W4:Y:S02]  /*03c0*/  LDG.E R17, desc[UR10][R6.64+-0x4] ;  /* 0xfffffc0a06117981 */ /* 0x008f24000c1e1900 */
[----:B----4-:R-:W-:-:S05]  /*03d0*/  FMUL R17, R10, R17 ;  /* 0x000000110a117220 */ /* 0x010fca0000400000 */
        /* <DEDUP_REMOVED lines=26> */
[----:B--2---:R-:W4:Y:S01]  /*0580*/  LDG.E R15, desc[UR10][R6.64+0x18] ;  /* 0x0000180a060f7981 */ /* 0x004f22000c1e1900 */
[----:B------:R-:W-:Y:S01]  /*0590*/  IADD3 R3, PT, PT, R3, 0x10, RZ ;  /* 0x0000001003037810 */ /* 0x000fe20007ffe0ff */
[----:B----4-:R-:W-:-:S05]  /*05a0*/  FMUL R15, R10, R15 ;  /* 0x0000000f0a0f7220 */ /* 0x010fca0000400000 */
[----:B------:R2:W-:Y:S04]  /*05b0*/  STG.E desc[UR10][R8.64+0x18], R15 ;  /* 0x0000180f08007986 */ /* 0x0005e8000c10190a */
[----:B------:R4:W5:Y:S04]  /*05c0*/  LDG.E R10, desc[UR10][R4.64+0x1c] ;  /* 0x00001c0a040a7981 */ /* 0x000968000c1e1900 */
[----:B---3--:R-:W5:Y:S01]  /*05d0*/  LDG.E R17, desc[UR10][R6.64+0x1c] ;  /* 0x00001c0a06117981 */ /* 0x008f62000c1e1900 */
[----:B------:R-:W-:Y:S02]  /*05e0*/  ISETP.NE.AND P1, PT, R3, RZ, PT ;  /* 0x000000ff0300720c */ /* 0x000fe40003f25270 */
[----:B0-----:R-:W-:-:S02]  /*05f0*/  IADD3 R11, P3, PT, R6, 0x40, RZ ;  /* 0x00000040060b7810 */ /* 0x001fc40007f7e0ff */
[----:B------:R-:W-:-:S03]  /*0600*/  IADD3 R16, P2, PT, R4, 0x40, RZ ;  /* 0x0000004004107810 */ /* 0x000fc60007f5e0ff */
[----:B------:R-:W-:Y:S01]  /*0610*/  IMAD.X R14, RZ, RZ, R7, P3 ;  /* 0x000000ffff0e7224 */ /* 0x000fe200018e0607 */
[----:B----4-:R-:W-:Y:S01]  /*0620*/  IADD3.X R5, PT, PT, RZ, R5, RZ, P2, !PT ;  /* 0x00000005ff057210 */ /* 0x010fe200017fe4ff */
[----:B-----5:R-:W-:Y:S01]  /*0630*/  FMUL R17, R10, R17 ;  /* 0x000000110a117220 */ /* 0x020fe20000400000 */
[----:B------:R-:W-:-:S04]  /*0640*/  IADD3 R10, P4, PT, R8, 0x40, RZ ;  /* 0x00000040080a7810 */ /* 0x000fc80007f9e0ff */
[----:B------:R2:W-:Y:S01]  /*0650*/  STG.E desc[UR10][R8.64+0x1c], R17 ;  /* 0x00001c1108007986 */ /* 0x0005e2000c10190a */
[----:B-1----:R-:W-:Y:S01]  /*0660*/  IADD3.X R13, PT, PT, RZ, R9, RZ, P4, !PT ;  /* 0x00000009ff0d7210 */ /* 0x002fe200027fe4ff */
[----:B------:R-:W-:Y:S07]  /*0670*/  @P1 BRA `(.L_x_1) ;  /* 0xfffffff800c81947 */ /* 0x000fee000383ffff */
.L_x_0:
[----:B0-----:R-:W-:Y:S05]  /*0680*/  @!P0 EXIT ;  /* 0x000000000000894d */ /* 0x001fea0003800000 */
[----:B------:R-:W-:Y:S02]  /*0690*/  ISETP.GE.U32.AND P0, PT, R12, 0x8, PT ;  /* 0x000000080c00780c */ /* 0x000fe40003f06070 */
[----:B------:R-:W-:-:S04]  /*06a0*/  LOP3.LUT R14, R2, 0x7, RZ, 0xc0, !PT ;  /* 0x00000007020e7812 */ /* 0x000fc800078ec0ff */
[----:B------:R-:W-:-:S07]  /*06b0*/  ISETP.NE.AND P1, PT, R14, RZ, PT ;  /* 0x000000ff0e00720c */ /* 0x000fce0003f25270 */
[----:B------:R-:W-:Y:S06]  /*06c0*/  @!P0 BRA `(.L_x_2) ;  /* 0x00000000009c8947 */ /* 0x000fec0003800000 */
[----:B------:R-:W0:Y:S08]  /*06d0*/  LDC.64 R4, c[0x0][0x388] ;  /* 0x0000e200ff047b82 */ /* 0x000e300000000a00 */
[----:B------:R-:W1:Y:S08]  /*06e0*/  LDC.64 R6, c[0x0][0x390] ;  /* 0x0000e400ff067b82 */ /* 0x000e700000000a00 */
[----:B--2---:R-:W2:Y:S01]  /*06f0*/  LDC.64 R8, c[0x0][0x380] ;  /* 0x0000e000ff087b82 */ /* 0x004ea20000000a00 */
[----:B0-----:R-:W-:-:S05]  /*0700*/  IMAD.WIDE.U32 R4, R0, 0x4, R4 ;  /* 0x0000000400047825 */ /* 0x001fca00078e0004 */
[----:B------:R-:W3:Y:S01]  /*0710*/  LDG.E R3, desc[UR10][R4.64] ;  /* 0x0000000a04037981 */ /* 0x000ee2000c1e1900 */
[----:B-1----:R-:W-:-:S05]  /*0720*/  IMAD.WIDE.U32 R6, R0, 0x4, R6 ;  /* 0x0000000400067825 */ /* 0x002fca00078e0006 */
[----:B------:R-:W3:Y:S01]  /*0730*/  LDG.E R10, desc[UR10][R6.64] ;  /* 0x0000000a060a7981 */ /* 0x000ee2000c1e1900 */
[----:B--2---:R-:W-:-:S04]  /*0740*/  IMAD.WIDE.U32 R8, R0, 0x4, R8 ;  /* 0x0000000400087825 */ /* 0x004fc800078e0008 */
[----:B---3--:R-:W-:-:S05]  /*0750*/  FMUL R3, R3, R10 ;  /* 0x0000000a03037220 */ /* 0x008fca0000400000 */
        /* <DEDUP_REMOVED lines=13> */
[----:B0-----:R-:W4:Y:S04]  /*0830*/  LDG.E R3, desc[UR10][R4.64+0x10] ;  /* 0x0000100a04037981 */ /* 0x001f28000c1e1900 */
[----:B------:R-:W4:Y:S02]  /*0840*/  LDG.E R10, desc[UR10][R6.64+0x10] ;  /* 0x0000100a060a7981 */ /* 0x000f24000c1e1900 */
        /* <DEDUP_REMOVED lines=10> */
[----:B------:R-:W2:Y:S04]  /*08f0*/  LDG.E R10, desc[UR10][R4.64+0x1c] ;  /* 0x00001c0a040a7981 */ /* 0x000ea8000c1e1900 */
[----:B---3--:R-:W2:Y:S01]  /*0900*/  LDG.E R15, desc[UR10][R6.64+0x1c] ;  /* 0x00001c0a060f7981 */ /* 0x008ea2000c1e1900 */
[----:B------:R-:W-:Y:S01]  /*0910*/  IADD3 R0, PT, PT, R0, 0x8, RZ ;  /* 0x0000000800007810 */ /* 0x000fe20007ffe0ff */
[----:B--2---:R-:W-:-:S05]  /*0920*/  FMUL R15, R10, R15 ;  /* 0x0000000f0a0f7220 */ /* 0x004fca0000400000 */
[----:B------:R0:W-:Y:S02]  /*0930*/  STG.E desc[UR10][R8.64+0x1c], R15 ;  /* 0x00001c0f08007986 */ /* 0x0001e4000c10190a */
.L_x_2:
[----:B------:R-:W-:Y:S05]  /*0940*/  @!P1 EXIT ;  /* 0x000000000000994d */ /* 0x000fea0003800000 */
[----:B------:R-:W-:Y:S02]  /*0950*/  ISETP.GE.U32.AND P0, PT, R14, 0x4, PT ;  /* 0x000000040e00780c */ /* 0x000fe40003f06070 */
[----:B------:R-:W-:-:S04]  /*0960*/  LOP3.LUT R2, R2, 0x3, RZ, 0xc0, !PT ;  /* 0x0000000302027812 */ /* 0x000fc800078ec0ff */
[----:B------:R-:W-:-:S07]  /*0970*/  ISETP.NE.AND P1, PT, R2, RZ, PT ;  /* 0x000000ff0200720c */ /* 0x000fce0003f25270 */
[----:B------:R-:W-:Y:S06]  /*0980*/  @!P0 BRA `(.L_x_3) ;  /* 0x00000000005c8947 */ /* 0x000fec0003800000 */
[----:B------:R-:W1:Y:S08]  /*0990*/  LDC.64 R4, c[0x0][0x388] ;  /* 0x0000e200ff047b82 */ /* 0x000e700000000a00 */
[----:B------:R-:W3:Y:S08]  /*09a0*/  LDC.64 R6, c[0x0][0x390] ;  /* 0x0000e400ff067b82 */ /* 0x000ef00000000a00 */
[----:B0-2---:R-:W0:Y:S01]  /*09b0*/  LDC.64 R8, c[0x0][0x380] ;  /* 0x0000e000ff087b82 */ /* 0x005e220000000a00 */
[----:B-1----:R-:W-:-:S05]  /*09c0*/  IMAD.WIDE.U32 R4, R0, 0x4, R4 ;  /* 0x0000000400047825 */ /* 0x002fca00078e0004 */
[----:B------:R-:W2:Y:S01]  /*09d0*/  LDG.E R3, desc[UR10][R4.64] ;  /* 0x0000000a04037981 */ /* 0x000ea2000c1e1900 */
[----:B---3--:R-:W-:-:S05]  /*09e0*/  IMAD.WIDE.U32 R6, R0, 0x4, R6 ;  /* 0x0000000400067825 */ /* 0x008fca00078e0006 */
[----:B------:R-:W2:Y:S01]  /*09f0*/  LDG.E R10, desc[UR10][R6.64] ;  /* 0x0000000a060a7981 */ /* 0x000ea2000c1e1900 */
[----:B0-----:R-:W-:-:S04]  /*0a00*/  IMAD.WIDE.U32 R8, R0, 0x4, R8 ;  /* 0x0000000400087825 */ /* 0x001fc800078e0008 */
[----:B--2---:R-:W-:-:S05]  /*0a10*/  FMUL R3, R3, R10 ;  /* 0x0000000a03037220 */ /* 0x004fca0000400000 */
        /* <DEDUP_REMOVED lines=9> */
[----:B------:R-:W2:Y:S04]  /*0ab0*/  LDG.E R10, desc[UR10][R4.64+0xc] ;  /* 0x00000c0a040a7981 */ /* 0x000ea8000c1e1900 */
[----:B------:R-:W2:Y:S01]  /*0ac0*/  LDG.E R15, desc[UR10][R6.64+0xc] ;  /* 0x00000c0a060f7981 */ /* 0x000ea2000c1e1900 */
[----:B------:R-:W-:Y:S01]  /*0ad0*/  IADD3 R0, PT, PT, R0, 0x4, RZ ;  /* 0x0000000400007810 */ /* 0x000fe20007ffe0ff */
[----:B--2---:R-:W-:-:S05]  /*0ae0*/  FMUL R15, R10, R15 ;  /* 0x0000000f0a0f7220 */ /* 0x004fca0000400000 */
[----:B------:R1:W-:Y:S02]  /*0af0*/  STG.E desc[UR10][R8.64+0xc], R15 ;  /* 0x00000c0f08007986 */ /* 0x0003e4000c10190a */
.L_x_3:
[----:B------:R-:W-:Y:S05]  /*0b00*/  @!P1 EXIT ;  /* 0x000000000000994d */ /* 0x000fea0003800000 */
[----:B------:R-:W3:Y:S08]  /*0b10*/  LDC.64 R4, c[0x0][0x380] ;  /* 0x0000e000ff047b82 */ /* 0x000ef00000000a00 */
[----:B------:R-:W4:Y:S08]  /*0b20*/  LDC.64 R6, c[0x0][0x390] ;  /* 0x0000e400ff067b82 */ /* 0x000f300000000a00 */
[----:B012---:R-:W0:Y:S01]  /*0b30*/  LDC.64 R8, c[0x0][0x388] ;  /* 0x0000e200ff087b82 */ /* 0x007e220000000a00 */
[----:B---3--:R-:W-:-:S04]  /*0b40*/  IMAD.WIDE.U32 R4, R0, 0x4, R4 ;  /* 0x0000000400047825 */ /* 0x008fc800078e0004 */
[----:B------:R-:W-:Y:S01]  /*0b50*/  IMAD.MOV.U32 R10, RZ, RZ, R4 ;  /* 0x000000ffff0a7224 */ /* 0x000fe200078e0004 */
[----:B------:R-:W-:Y:S01]  /*0b60*/  MOV R13, R5 ;  /* 0x00000005000d7202 */ /* 0x000fe20000000f00 */
[----:B----4-:R-:W-:-:S05]  /*0b70*/  IMAD.WIDE.U32 R6, R0, 0x4, R6 ;  /* 0x0000000400067825 */ /* 0x010fca00078e0006 */
[----:B------:R-:W-:Y:S01]  /*0b80*/  MOV R11, R7 ;  /* 0x00000007000b7202 */ /* 0x000fe20000000f00 */
[----:B0-----:R-:W-:Y:S01]  /*0b90*/  IMAD.WIDE.U32 R8, R0, 0x4, R8 ;  /* 0x0000000400087825 */ /* 0x001fe200078e0008 */
[----:B------:R-:W-:-:S07]  /*0ba0*/  IADD3 R0, PT, PT, -R2, RZ, RZ ;  /* 0x000000ff02007210 */ /* 0x000fce0007ffe1ff */
.L_x_4:
[----:B0-----:R-:W-:Y:S01]  /*0bb0*/  IMAD.MOV.U32 R2, RZ, RZ, R8 ;  /* 0x000000ffff027224 */ /* 0x001fe200078e0008 */
[----:B------:R-:W-:Y:S02]  /*0bc0*/  MOV R5, R11 ;  /* 0x0000000b00057202 */ /* 0x000fe40000000f00 */
[----:B------:R-:W-:Y:S02]  /*0bd0*/  MOV R3, R9 ;  /* 0x0000000900037202 */ /* 0x000fe40000000f00 */
[----:B------:R-:W-:-:S03]  /*0be0*/  MOV R4, R6 ;  /* 0x0000000600047202 */ /* 0x000fc60000000f00 */
[----:B------:R0:W2:Y:S04]  /*0bf0*/  LDG.E R2, desc[UR10][R2.64] ;  /* 0x0000000a02027981 */ /* 0x0000a8000c1e1900 */
[----:B------:R-:W2:Y:S01]  /*0c00*/  LDG.E R5, desc[UR10][R4.64] ;  /* 0x0000000a04057981 */ /* 0x000ea2000c1e1900 */
[----:B------:R-:W-:Y:S02]  /*0c10*/  IADD3 R0, PT, PT, R0, 0x1, RZ ;  /* 0x0000000100007810 */ /* 0x000fe40007ffe0ff */
[----:B------:R-:W-:Y:S02]  /*0c20*/  IADD3 R6, P2, PT, R6, 0x4, RZ ;  /* 0x0000000406067810 */ /* 0x000fe40007f5e0ff */
[----:B------:R-:W-:Y:S01]  /*0c30*/  ISETP.NE.AND P0, PT, R0, RZ, PT ;  /* 0x000000ff0000720c */ /* 0x000fe20003f05270 */
[----:B0-----:R-:W-:Y:S01]  /*0c40*/  IMAD.MOV.U32 R3, RZ, RZ, R13 ;  /* 0x000000ffff037224 */ /* 0x001fe200078e000d */
[----:B------:R-:W-:-:S02]  /*0c50*/  IADD3 R8, P3, PT, R8, 0x4, RZ ;  /* 0x0000000408087810 */ /* 0x000fc40007f7e0ff */
[----:B------:R-:W-:Y:S02]  /*0c60*/  IADD3.X R11, PT, PT, RZ, R11, RZ, P2, !PT ;  /* 0x0000000bff0b7210 */ /* 0x000fe400017fe4ff */
[----:B------:R-:W-:Y:S01]  /*0c70*/  IADD3.X R9, PT, PT, RZ, R9, RZ, P3, !PT ;  /* 0x00000009ff097210 */ /* 0x000fe20001ffe4ff */
[----:B--2---:R-:W-:Y:S01]  /*0c80*/  FMUL R7, R2, R5 ;  /* 0x0000000502077220 */ /* 0x004fe20000400000 */
[----:B------:R-:W-:Y:S02]  /*0c90*/  MOV R2, R10 ;  /* 0x0000000a00027202 */ /* 0x000fe40000000f00 */
[----:B------:R-:W-:-:S03]  /*0ca0*/  IADD3 R10, P1, PT, R10, 0x4, RZ ;  /* 0x000000040a0a7810 */ /* 0x000fc60007f3e0ff */
[----:B------:R0:W-:Y:S01]  /*0cb0*/  STG.E desc[UR10][R2.64], R7 ;  /* 0x0000000702007986 */ /* 0x0001e2000c10190a */
[----:B------:R-:W-:Y:S01]  /*0cc0*/  IADD3.X R13, PT, PT, RZ, R13, RZ, P1, !PT ;  /* 0x0000000dff0d7210 */ /* 0x000fe20000ffe4ff */
[----:B------:R-:W-:Y:S08]  /*0cd0*/  @P0 BRA `(.L_x_4) ;  /* 0xfffffffc00b40947 */ /* 0x000ff0000383ffff */
[----:B------:R-:W-:Y:S05]  /*0ce0*/  EXIT ;  /* 0x000000000000794d */ /* 0x000fea0003800000 */
.L_x_5:
[----:B------:R-:W-:-:S00]  /*0cf0*/  BRA `(.L_x_5) ;  /* 0xfffffffc00fc7947 */ /* 0x000fc0000383ffff */
[----:B------:R-:W-:-:S00]  /*0d00*/  NOP ;  /* 0x0000000000007918 */ /* 0x000fc00000000000 */
[----:B------:R-:W-:-:S00]  /*0d10*/  NOP ;  /* 0x0000000000007918 */ /* 0x000fc00000000000 */
[----:B------:R-:W-:-:S00]  /*0d20*/  NOP ;  /* 0x0000000000007918 */ /* 0x000fc00000000000 */
[----:B------:R-:W-:-:S00]  /*0d30*/  NOP ;  /* 0x0000000000007918 */ /* 0x000fc00000000000 */
[----:B------:R-:W-:-:S00]  /*0d40*/  NOP ;  /* 0x0000000000007918 */ /* 0x000fc00000000000 */
[----:B------:R-:W-:-:S00]  /*0d50*/  NOP ;  /* 0x0000000000007918 */ /* 0x000fc00000000000 */
[----:B------:R-:W-:-:S00]  /*0d60*/  NOP ;  /* 0x0000000000007918 */ /* 0x000fc00000000000 */
[----:B------:R-:W-:-:S00]  /*0d70*/  NOP ;  /* 0x0000000000007918 */ /* 0x000fc00000000000 */
.L_x_6:


//--------------------- .nv.shared.reserved.0     --------------------------
	.section	.nv.shared.reserved.0,"aw",@nobits
	.weak		__nv_reservedSMEM_offset_0_alias
	.size		__nv_reservedSMEM_offset_0_alias, 0, 64
	.other		__nv_reservedSMEM_offset_0_alias,@"STO_CUDA_RESERVED_SHARED STV_DEFAULT"
__nv_reservedSMEM_offset_0_alias:
	.zero		0
	.zero		64


//--------------------- .nv.constant0._Z4multPfS_S_i --------------------------
	.section	.nv.constant0._Z4multPfS_S_i,"a",@progbits
	.sectionflags	@""
	.align	4
.nv.constant0._Z4multPfS_S_i:
	.zero		924


//--------------------- SYMBOLS --------------------------

	.type		.nv.reservedSmem.offset0,@object
	.size		.nv.reservedSmem.offset0,0x4
